	.headerflags	@"EF_CUDA_TEXMODE_UNIFIED EF_CUDA_64BIT_ADDRESS EF_CUDA_ACCELERATORS EF_CUDA_SM90 EF_CUDA_VIRTUAL_SM(EF_CUDA_SM90)"
	.elftype	@"ET_EXEC"


//--------------------- .nv.info                  --------------------------
	.section	.nv.info,"",@"SHT_CUDA_INFO"
	.align	4


	//----- nvinfo : EIATTR_REGCOUNT
	.align		4
        /*0000*/ 	.byte	0x04, 0x2f
        /*0002*/ 	.short	(.L_1 - .L_0)
	.align		4
.L_0:
        /*0004*/ 	.word	index@(triton_poi_fused_convolution_relu_1)
        /*0008*/ 	.word	0x00000016


	//----- nvinfo : EIATTR_MIN_STACK_SIZE
	.align		4
.L_1:
        /*000c*/ 	.byte	0x04, 0x12
        /*000e*/ 	.short	(.L_3 - .L_2)
	.align		4
.L_2:
        /*0010*/ 	.word	index@(triton_poi_fused_convolution_relu_1)
        /*0014*/ 	.word	0x00000000


	//----- nvinfo : EIATTR_FRAME_SIZE
	.align		4
.L_3:
        /*0018*/ 	.byte	0x04, 0x11
        /*001a*/ 	.short	(.L_5 - .L_4)
	.align		4
.L_4:
        /*001c*/ 	.word	index@(triton_poi_fused_convolution_relu_1)
        /*0020*/ 	.word	0x00000000


	//----- nvinfo : EIATTR_MIN_STACK_SIZE
	.align		4
.L_5:
        /*0024*/ 	.byte	0x04, 0x12
        /*0026*/ 	.short	(.L_7 - .L_6)
	.align		4
.L_6:
        /*0028*/ 	.word	index@(triton_poi_fused_convolution_relu_1)
        /*002c*/ 	.word	0x00000000
.L_7:


//--------------------- .nv.info.triton_poi_fused_convolution_relu_1 --------------------------
	.section	.nv.info.triton_poi_fused_convolution_relu_1,"",@"SHT_CUDA_INFO"
	.sectionflags	@""
	.align	4


	//----- nvinfo : EIATTR_CUDA_API_VERSION
	.align		4
        /*0000*/ 	.byte	0x04, 0x37
        /*0002*/ 	.short	(.L_9 - .L_8)
.L_8:
        /*0004*/ 	.word	0x0000007c


	//----- nvinfo : EIATTR_KPARAM_INFO
	.align		4
.L_9:
        /*0008*/ 	.byte	0x04, 0x17
        /*000a*/ 	.short	(.L_11 - .L_10)
.L_10:
        /*000c*/ 	.word	0x00000000
        /*0010*/ 	.short	0x0002
        /*0012*/ 	.short	0x0010
        /*0014*/ 	.byte	0x00, 0xf0, 0x11, 0x00


	//----- nvinfo : EIATTR_KPARAM_INFO
	.align		4
.L_11:
        /*0018*/ 	.byte	0x04, 0x17
        /*001a*/ 	.short	(.L_13 - .L_12)
.L_12:
        /*001c*/ 	.word	0x00000000
        /*0020*/ 	.short	0x0001
        /*0022*/ 	.short	0x0008
        /*0024*/ 	.byte	0x00, 0xf4, 0x21, 0x00


	//----- nvinfo : EIATTR_KPARAM_INFO
	.align		4
.L_13:
        /*0028*/ 	.byte	0x04, 0x17
        /*002a*/ 	.short	(.L_15 - .L_14)
.L_14:
        /*002c*/ 	.word	0x00000000
        /*0030*/ 	.short	0x0000
        /*0032*/ 	.short	0x0000
        /*0034*/ 	.byte	0x00, 0xf4, 0x21, 0x00


	//----- nvinfo : EIATTR_SPARSE_MMA_MASK
	.align		4
.L_15:
        /*0038*/ 	.byte	0x03, 0x50
        /*003a*/ 	.short	0x0000


	//----- nvinfo : EIATTR_MAXREG_COUNT
	.align		4
        /*003c*/ 	.byte	0x03, 0x1b
        /*003e*/ 	.short	0x00ff


	//----- nvinfo : EIATTR_EXIT_INSTR_OFFSETS
	.align		4
        /*0040*/ 	.byte	0x04, 0x1c
        /*0042*/ 	.short	(.L_17 - .L_16)


	//   ....[0]....
.L_16:
        /*0044*/ 	.word	0x00000330


	//----- nvinfo : EIATTR_REQNTID
	.align		4
.L_17:
        /*0048*/ 	.byte	0x04, 0x10
        /*004a*/ 	.short	(.L_19 - .L_18)
.L_18:
        /*004c*/ 	.word	0x00000080
        /*0050*/ 	.word	0x00000001
        /*0054*/ 	.word	0x00000001


	//----- nvinfo : EIATTR_CBANK_PARAM_SIZE
	.align		4
.L_19:
        /*0058*/ 	.byte	0x03, 0x19
        /*005a*/ 	.short	0x0014


	//----- nvinfo : EIATTR_PARAM_CBANK
	.align		4
        /*005c*/ 	.byte	0x04, 0x0a
        /*005e*/ 	.short	(.L_21 - .L_20)
	.align		4
.L_20:
        /*0060*/ 	.word	index@(.nv.constant0.triton_poi_fused_convolution_relu_1)
        /*0064*/ 	.short	0x0210
        /*0066*/ 	.short	0x0014


	//----- nvinfo : EIATTR_SW_WAR
	.align		4
.L_21:
        /*0068*/ 	.byte	0x04, 0x36
        /*006a*/ 	.short	(.L_23 - .L_22)
.L_22:
        /*006c*/ 	.word	0x00000008
.L_23:


//--------------------- .nv.callgraph             --------------------------
	.section	.nv.callgraph,"",@"SHT_CUDA_CALLGRAPH"
	.align	4
	.sectionentsize	8
	.align		4
        /*0000*/ 	.word	0x00000000
	.align		4
        /*0004*/ 	.word	0xffffffff
	.align		4
        /*0008*/ 	.word	0x00000000
	.align		4
        /*000c*/ 	.word	0xfffffffe
	.align		4
        /*0010*/ 	.word	0x00000000
	.align		4
        /*0014*/ 	.word	0xfffffffd
	.align		4
        /*0018*/ 	.word	0x00000000
	.align		4
        /*001c*/ 	.word	0xfffffffc


//--------------------- .text.triton_poi_fused_convolution_relu_1 --------------------------
	.section	.text.triton_poi_fused_convolution_relu_1,"ax",@progbits
	.align	128
        .global         triton_poi_fused_convolution_relu_1
        .type           triton_poi_fused_convolution_relu_1,@function
        .size           triton_poi_fused_convolution_relu_1,(.L_x_1 - triton_poi_fused_convolution_relu_1)
        .other          triton_poi_fused_convolution_relu_1,@"STO_CUDA_ENTRY STV_DEFAULT"
triton_poi_fused_convolution_relu_1:
.text.triton_poi_fused_convolution_relu_1:
[----:B------:R-:W-:Y:S01]  /*0000*/  LDC R1, c[0x0][0x28] ;  /* 0x00000a00ff017b82 */ /* 0x000fe20000000800 */
[----:B------:R-:W1:Y:S07]  /*0010*/  S2R R0, SR_TID.X ;  /* 0x0000000000007919 */ /* 0x000e6e0000002100 */
[----:B------:R-:W2:Y:S01]  /*0020*/  LDC.64 R12, c[0x0][0x218] ;  /* 0x00008600ff0c7b82 */ /* 0x000ea20000000a00 */
[----:B------:R-:W-:Y:S01]  /*0030*/  ULDC.64 UR4, c[0x0][0x208] ;  /* 0x0000820000047ab9 */ /* 0x000fe20000000a00 */
[----:B------:R-:W3:Y:S06]  /*0040*/  S2R R7, SR_CTAID.X ;  /* 0x0000000000077919 */ /* 0x000eec0000002500 */
[----:B------:R-:W4:Y:S01]  /*0050*/  LDC.64 R2, c[0x0][0x210] ;  /* 0x00008400ff027b82 */ /* 0x000f220000000a00 */
[----:B-1----:R-:W-:-:S05]  /*0060*/  IMAD.SHL.U32 R0, R0, 0x4, RZ ;  /* 0x0000000400007824 */ /* 0x002fca00078e00ff */
[----:B------:R-:W-:-:S05]  /*0070*/  LOP3.LUT R0, R0, 0x1fc, RZ, 0xc0, !PT ;  /* 0x000001fc00007812 */ /* 0x000fca00078ec0ff */
[----:B---3--:R-:W-:-:S04]  /*0080*/  IMAD R7, R7, 0x400, R0 ;  /* 0x0000040007077824 */ /* 0x008fc800078e0200 */
[C---:B------:R-:W-:Y:S02]  /*0090*/  VIADD R0, R7.reuse, 0x200 ;  /* 0x0000020007007836 */ /* 0x040fe40000000000 */
[----:B------:R-:W-:-:S04]  /*00a0*/  IMAD.HI R4, R7, 0x2aaaaaab, RZ ;  /* 0x2aaaaaab07047827 */ /* 0x000fc800078e02ff */
[----:B------:R-:W-:-:S04]  /*00b0*/  IMAD.HI R5, R0, 0x2aaaaaab, RZ ;  /* 0x2aaaaaab00057827 */ /* 0x000fc800078e02ff */
[----:B----4-:R-:W-:Y:S01]  /*00c0*/  IMAD.WIDE R2, R7, 0x4, R2 ;  /* 0x0000000407027825 */ /* 0x010fe200078e0202 */
[----:B------:R-:W-:-:S04]  /*00d0*/  SHF.R.U32.HI R6, RZ, 0x1f, R5 ;  /* 0x0000001fff067819 */ /* 0x000fc80000011605 */
[----:B------:R-:W-:Y:S02]  /*00e0*/  LEA.HI R9, R5, R6, RZ, 0x1b ;  /* 0x0000000605097211 */ /* 0x000fe400078fd8ff */
[----:B------:R-:W-:-:S04]  /*00f0*/  SHF.R.U32.HI R5, RZ, 0x1f, R4 ;  /* 0x0000001fff057819 */ /* 0x000fc80000011604 */
[----:B------:R-:W-:Y:S01]  /*0100*/  LEA.HI R6, R4, R5, RZ, 0x1b ;  /* 0x0000000504067211 */ /* 0x000fe200078fd8ff */
[----:B------:R-:W-:Y:S02]  /*0110*/  IMAD R5, R9, -0xc0, R0 ;  /* 0xffffff4009057824 */ /* 0x000fe400078e0200 */
[----:B------:R-:W3:Y:S02]  /*0120*/  LDG.E.128 R8, desc[UR4][R2.64+0x800] ;  /* 0x0008000402087981 */ /* 0x000ee4000c1e1d00 */
[----:B------:R-:W-:Y:S02]  /*0130*/  IMAD R17, R6, -0xc0, R7 ;  /* 0xffffff4006117824 */ /* 0x000fe400078e0207 */
[----:B--2---:R-:W-:-:S04]  /*0140*/  IMAD.WIDE R4, R5, 0x4, R12 ;  /* 0x0000000405047825 */ /* 0x004fc800078e020c */
[----:B------:R-:W-:Y:S02]  /*0150*/  IMAD.WIDE R16, R17, 0x4, R12 ;  /* 0x0000000411107825 */ /* 0x000fe400078e020c */
[----:B------:R-:W3:Y:S04]  /*0160*/  LDG.E.EL.128 R4, desc[UR4][R4.64] ;  /* 0x0000000404047981 */ /* 0x000ee8000c2e1d00 */
[----:B------:R-:W2:Y:S04]  /*0170*/  LDG.E.128 R12, desc[UR4][R2.64] ;  /* 0x00000004020c7981 */ /* 0x000ea8000c1e1d00 */
[----:B------:R-:W2:Y:S01]  /*0180*/  LDG.E.EL.128 R16, desc[UR4][R16.64] ;  /* 0x0000000410107981 */ /* 0x000ea2000c2e1d00 */
[C---:B---3--:R-:W-:Y:S01]  /*0190*/  FSETP.GEU.AND P2, PT, R8.reuse, -R4, PT ;  /* 0x800000040800720b */ /* 0x048fe20003f4e000 */
[----:B------:R-:W-:Y:S01]  /*01a0*/  FADD R8, R8, R4 ;  /* 0x0000000408087221 */ /* 0x000fe20000000000 */
[C---:B------:R-:W-:Y:S01]  /*01b0*/  FSETP.GEU.AND P1, PT, R9.reuse, -R5, PT ;  /* 0x800000050900720b */ /* 0x040fe20003f2e000 */
[C---:B--2---:R-:W-:Y:S01]  /*01c0*/  FADD R4, R12.reuse, R16 ;  /* 0x000000100c047221 */ /* 0x044fe20000000000 */
[----:B------:R-:W-:Y:S01]  /*01d0*/  FSETP.GEU.AND P6, PT, R12, -R16, PT ;  /* 0x800000100c00720b */ /* 0x000fe20003fce000 */
[----:B------:R-:W-:Y:S01]  /*01e0*/  FADD R9, R9, R5 ;  /* 0x0000000509097221 */ /* 0x000fe20000000000 */
[C---:B------:R-:W-:Y:S01]  /*01f0*/  FSETP.GEU.AND P0, PT, R10.reuse, -R6, PT ;  /* 0x800000060a00720b */ /* 0x040fe20003f0e000 */
[----:B------:R-:W-:Y:S01]  /*0200*/  FADD R10, R10, R6 ;  /* 0x000000060a0a7221 */ /* 0x000fe20000000000 */
[----:B------:R-:W-:Y:S01]  /*0210*/  SEL R4, R4, RZ, P6 ;  /* 0x000000ff04047207 */ /* 0x000fe20003000000 */
[----:B------:R-:W-:Y:S01]  /*0220*/  FADD R5, R13, R17 ;  /* 0x000000110d057221 */ /* 0x000fe20000000000 */
[----:B------:R-:W-:Y:S01]  /*0230*/  FSETP.GEU.AND P5, PT, R15, -R19, PT ;  /* 0x800000130f00720b */ /* 0x000fe20003fae000 */
[----:B------:R-:W-:Y:S01]  /*0240*/  FADD R6, R14, R18 ;  /* 0x000000120e067221 */ /* 0x000fe20000000000 */
[----:B------:R-:W-:Y:S01]  /*0250*/  FSETP.GEU.AND P6, PT, R11, -R7, PT ;  /* 0x800000070b00720b */ /* 0x000fe20003fce000 */
[----:B------:R-:W-:Y:S01]  /*0260*/  FADD R15, R15, R19 ;  /* 0x000000130f0f7221 */ /* 0x000fe20000000000 */
[----:B------:R-:W-:Y:S01]  /*0270*/  FADD R11, R11, R7 ;  /* 0x000000070b0b7221 */ /* 0x000fe20000000000 */
[----:B------:R-:W-:-:S02]  /*0280*/  FSETP.GEU.AND P3, PT, R13, -R17, PT ;  /* 0x800000110d00720b */ /* 0x000fc40003f6e000 */
[----:B------:R-:W-:Y:S02]  /*0290*/  FSETP.GEU.AND P4, PT, R14, -R18, PT ;  /* 0x800000120e00720b */ /* 0x000fe40003f8e000 */
[----:B------:R-:W-:Y:S02]  /*02a0*/  SEL R5, R5, RZ, P3 ;  /* 0x000000ff05057207 */ /* 0x000fe40001800000 */
[----:B------:R-:W-:Y:S02]  /*02b0*/  SEL R6, R6, RZ, P4 ;  /* 0x000000ff06067207 */ /* 0x000fe40002000000 */
[----:B------:R-:W-:Y:S02]  /*02c0*/  SEL R7, R15, RZ, P5 ;  /* 0x000000ff0f077207 */ /* 0x000fe40002800000 */
[----:B------:R-:W-:Y:S02]  /*02d0*/  SEL R8, R8, RZ, P2 ;  /* 0x000000ff08087207 */ /* 0x000fe40001000000 */
[----:B------:R-:W-:-:S02]  /*02e0*/  SEL R9, R9, RZ, P1 ;  /* 0x000000ff09097207 */ /* 0x000fc40000800000 */
[----:B------:R-:W-:Y:S02]  /*02f0*/  SEL R10, R10, RZ, P0 ;  /* 0x000000ff0a0a7207 */ /* 0x000fe40000000000 */
[----:B------:R-:W-:Y:S01]  /*0300*/  SEL R11, R11, RZ, P6 ;  /* 0x000000ff0b0b7207 */ /* 0x000fe20003000000 */
[----:B------:R-:W-:Y:S04]  /*0310*/  STG.E.128 desc[UR4][R2.64], R4 ;  /* 0x0000000402007986 */ /* 0x000fe8000c101d04 */
[----:B------:R-:W-:Y:S01]  /*0320*/  STG.E.128 desc[UR4][R2.64+0x800], R8 ;  /* 0x0008000802007986 */ /* 0x000fe2000c101d04 */
[----:B------:R-:W-:Y:S05]  /*0330*/  EXIT ;  /* 0x000000000000794d */ /* 0x000fea0003800000 */
.L_x_0:
[----:B------:R-:W-:-:S00]  /*0340*/  BRA `(.L_x_0) ;  /* 0xfffffffc00fc7947 */ /* 0x000fc0000383ffff */
[----:B------:R-:W-:-:S00]  /*0350*/  NOP ;  /* 0x0000000000007918 */ /* 0x000fc00000000000 */
        /* <DEDUP_REMOVED lines=10> */
.L_x_1:


//--------------------- .nv.constant0.triton_poi_fused_convolution_relu_1 --------------------------
	.section	.nv.constant0.triton_poi_fused_convolution_relu_1,"a",@progbits
	.sectionflags	@""
	.align	4
.nv.constant0.triton_poi_fused_convolution_relu_1:
	.zero		548
